	.headerflags	@"EF_CUDA_TEXMODE_UNIFIED EF_CUDA_64BIT_ADDRESS EF_CUDA_ACCELERATORS EF_CUDA_SM90 EF_CUDA_VIRTUAL_SM(EF_CUDA_SM90)"
	.elftype	@"ET_EXEC"


//--------------------- .nv.info                  --------------------------
	.section	.nv.info,"",@"SHT_CUDA_INFO"
	.align	4


	//----- nvinfo : EIATTR_REGCOUNT
	.align		4
        /*0000*/ 	.byte	0x04, 0x2f
        /*0002*/ 	.short	(.L_3 - .L_2)
	.align		4
.L_2:
        /*0004*/ 	.word	index@(triton_poi_fused_cat_54)
        /*0008*/ 	.word	0x00000020


	//----- nvinfo : EIATTR_MIN_STACK_SIZE
	.align		4
.L_3:
        /*000c*/ 	.byte	0x04, 0x12
        /*000e*/ 	.short	(.L_5 - .L_4)
	.align		4
.L_4:
        /*0010*/ 	.word	index@(triton_poi_fused_cat_54)
        /*0014*/ 	.word	0x00000000


	//----- nvinfo : EIATTR_FRAME_SIZE
	.align		4
.L_5:
        /*0018*/ 	.byte	0x04, 0x11
        /*001a*/ 	.short	(.L_7 - .L_6)
	.align		4
.L_6:
        /*001c*/ 	.word	index@(triton_poi_fused_cat_54)
        /*0020*/ 	.word	0x00000000


	//----- nvinfo : EIATTR_MIN_STACK_SIZE
	.align		4
.L_7:
        /*0024*/ 	.byte	0x04, 0x12
        /*0026*/ 	.short	(.L_9 - .L_8)
	.align		4
.L_8:
        /*0028*/ 	.word	index@(triton_poi_fused_cat_54)
        /*002c*/ 	.word	0x00000000
.L_9:


//--------------------- .nv.info.triton_poi_fused_cat_54 --------------------------
	.section	.nv.info.triton_poi_fused_cat_54,"",@"SHT_CUDA_INFO"
	.sectionflags	@""
	.align	4


	//----- nvinfo : EIATTR_CUDA_API_VERSION
	.align		4
        /*0000*/ 	.byte	0x04, 0x37
        /*0002*/ 	.short	(.L_11 - .L_10)
.L_10:
        /*0004*/ 	.word	0x0000007c


	//----- nvinfo : EIATTR_KPARAM_INFO
	.align		4
.L_11:
        /*0008*/ 	.byte	0x04, 0x17
        /*000a*/ 	.short	(.L_13 - .L_12)
.L_12:
        /*000c*/ 	.word	0x00000000
        /*0010*/ 	.short	0x000b
        /*0012*/ 	.short	0x0058
        /*0014*/ 	.byte	0x00, 0xf0, 0x11, 0x00


	//----- nvinfo : EIATTR_KPARAM_INFO
	.align		4
.L_13:
        /*0018*/ 	.byte	0x04, 0x17
        /*001a*/ 	.short	(.L_15 - .L_14)
.L_14:
        /*001c*/ 	.word	0x00000000
        /*0020*/ 	.short	0x000a
        /*0022*/ 	.short	0x0050
        /*0024*/ 	.byte	0x00, 0xf4, 0x21, 0x00


	//----- nvinfo : EIATTR_KPARAM_INFO
	.align		4
.L_15:
        /*0028*/ 	.byte	0x04, 0x17
        /*002a*/ 	.short	(.L_17 - .L_16)
.L_16:
        /*002c*/ 	.word	0x00000000
        /*0030*/ 	.short	0x0009
        /*0032*/ 	.short	0x0048
        /*0034*/ 	.byte	0x00, 0xf4, 0x21, 0x00


	//----- nvinfo : EIATTR_KPARAM_INFO
	.align		4
.L_17:
        /*0038*/ 	.byte	0x04, 0x17
        /*003a*/ 	.short	(.L_19 - .L_18)
.L_18:
        /*003c*/ 	.word	0x00000000
        /*0040*/ 	.short	0x0008
        /*0042*/ 	.short	0x0040
        /*0044*/ 	.byte	0x00, 0xf4, 0x21, 0x00


	//----- nvinfo : EIATTR_KPARAM_INFO
	.align		4
.L_19:
        /*0048*/ 	.byte	0x04, 0x17
        /*004a*/ 	.short	(.L_21 - .L_20)
.L_20:
        /*004c*/ 	.word	0x00000000
        /*0050*/ 	.short	0x0007
        /*0052*/ 	.short	0x0038
        /*0054*/ 	.byte	0x00, 0xf4, 0x21, 0x00


	//----- nvinfo : EIATTR_KPARAM_INFO
	.align		4
.L_21:
        /*0058*/ 	.byte	0x04, 0x17
        /*005a*/ 	.short	(.L_23 - .L_22)
.L_22:
        /*005c*/ 	.word	0x00000000
        /*0060*/ 	.short	0x0006
        /*0062*/ 	.short	0x0030
        /*0064*/ 	.byte	0x00, 0xf4, 0x21, 0x00


	//----- nvinfo : EIATTR_KPARAM_INFO
	.align		4
.L_23:
        /*0068*/ 	.byte	0x04, 0x17
        /*006a*/ 	.short	(.L_25 - .L_24)
.L_24:
        /*006c*/ 	.word	0x00000000
        /*0070*/ 	.short	0x0005
        /*0072*/ 	.short	0x0028
        /*0074*/ 	.byte	0x00, 0xf4, 0x21, 0x00


	//----- nvinfo : EIATTR_KPARAM_INFO
	.align		4
.L_25:
        /*0078*/ 	.byte	0x04, 0x17
        /*007a*/ 	.short	(.L_27 - .L_26)
.L_26:
        /*007c*/ 	.word	0x00000000
        /*0080*/ 	.short	0x0004
        /*0082*/ 	.short	0x0020
        /*0084*/ 	.byte	0x00, 0xf4, 0x21, 0x00


	//----- nvinfo : EIATTR_KPARAM_INFO
	.align		4
.L_27:
        /*0088*/ 	.byte	0x04, 0x17
        /*008a*/ 	.short	(.L_29 - .L_28)
.L_28:
        /*008c*/ 	.word	0x00000000
        /*0090*/ 	.short	0x0003
        /*0092*/ 	.short	0x0018
        /*0094*/ 	.byte	0x00, 0xf4, 0x21, 0x00


	//----- nvinfo : EIATTR_KPARAM_INFO
	.align		4
.L_29:
        /*0098*/ 	.byte	0x04, 0x17
        /*009a*/ 	.short	(.L_31 - .L_30)
.L_30:
        /*009c*/ 	.word	0x00000000
        /*00a0*/ 	.short	0x0002
        /*00a2*/ 	.short	0x0010
        /*00a4*/ 	.byte	0x00, 0xf4, 0x21, 0x00


	//----- nvinfo : EIATTR_KPARAM_INFO
	.align		4
.L_31:
        /*00a8*/ 	.byte	0x04, 0x17
        /*00aa*/ 	.short	(.L_33 - .L_32)
.L_32:
        /*00ac*/ 	.word	0x00000000
        /*00b0*/ 	.short	0x0001
        /*00b2*/ 	.short	0x0008
        /*00b4*/ 	.byte	0x00, 0xf4, 0x21, 0x00


	//----- nvinfo : EIATTR_KPARAM_INFO
	.align		4
.L_33:
        /*00b8*/ 	.byte	0x04, 0x17
        /*00ba*/ 	.short	(.L_35 - .L_34)
.L_34:
        /*00bc*/ 	.word	0x00000000
        /*00c0*/ 	.short	0x0000
        /*00c2*/ 	.short	0x0000
        /*00c4*/ 	.byte	0x00, 0xf4, 0x21, 0x00


	//----- nvinfo : EIATTR_SPARSE_MMA_MASK
	.align		4
.L_35:
        /*00c8*/ 	.byte	0x03, 0x50
        /*00ca*/ 	.short	0x0000


	//----- nvinfo : EIATTR_MAXREG_COUNT
	.align		4
        /*00cc*/ 	.byte	0x03, 0x1b
        /*00ce*/ 	.short	0x00ff


	//----- nvinfo : EIATTR_EXIT_INSTR_OFFSETS
	.align		4
        /*00d0*/ 	.byte	0x04, 0x1c
        /*00d2*/ 	.short	(.L_37 - .L_36)


	//   ....[0]....
.L_36:
        /*00d4*/ 	.word	0x00000b50


	//   ....[1]....
        /*00d8*/ 	.word	0x00000b70


	//----- nvinfo : EIATTR_REQNTID
	.align		4
.L_37:
        /*00dc*/ 	.byte	0x04, 0x10
        /*00de*/ 	.short	(.L_39 - .L_38)
.L_38:
        /*00e0*/ 	.word	0x00000080
        /*00e4*/ 	.word	0x00000001
        /*00e8*/ 	.word	0x00000001


	//----- nvinfo : EIATTR_CBANK_PARAM_SIZE
	.align		4
.L_39:
        /*00ec*/ 	.byte	0x03, 0x19
        /*00ee*/ 	.short	0x005c


	//----- nvinfo : EIATTR_PARAM_CBANK
	.align		4
        /*00f0*/ 	.byte	0x04, 0x0a
        /*00f2*/ 	.short	(.L_41 - .L_40)
	.align		4
.L_40:
        /*00f4*/ 	.word	index@(.nv.constant0.triton_poi_fused_cat_54)
        /*00f8*/ 	.short	0x0210
        /*00fa*/ 	.short	0x005c


	//----- nvinfo : EIATTR_SW_WAR
	.align		4
.L_41:
        /*00fc*/ 	.byte	0x04, 0x36
        /*00fe*/ 	.short	(.L_43 - .L_42)
.L_42:
        /*0100*/ 	.word	0x00000008
.L_43:


//--------------------- .nv.callgraph             --------------------------
	.section	.nv.callgraph,"",@"SHT_CUDA_CALLGRAPH"
	.align	4
	.sectionentsize	8
	.align		4
        /*0000*/ 	.word	0x00000000
	.align		4
        /*0004*/ 	.word	0xffffffff
	.align		4
        /*0008*/ 	.word	0x00000000
	.align		4
        /*000c*/ 	.word	0xfffffffe
	.align		4
        /*0010*/ 	.word	0x00000000
	.align		4
        /*0014*/ 	.word	0xfffffffd
	.align		4
        /*0018*/ 	.word	0x00000000
	.align		4
        /*001c*/ 	.word	0xfffffffc


//--------------------- .nv.constant4             --------------------------
	.section	.nv.constant4,"a",@progbits
	.align	8
	.align		8
.nv.constant4:
        /*0000*/ 	.dword	_$_str
	.align		8
        /*0008*/ 	.dword	_$_str_$_2


//--------------------- .text.triton_poi_fused_cat_54 --------------------------
	.section	.text.triton_poi_fused_cat_54,"ax",@progbits
	.align	128
        .global         triton_poi_fused_cat_54
        .type           triton_poi_fused_cat_54,@function
        .size           triton_poi_fused_cat_54,(.L_x_1 - triton_poi_fused_cat_54)
        .other          triton_poi_fused_cat_54,@"STO_CUDA_ENTRY STV_DEFAULT"
triton_poi_fused_cat_54:
.text.triton_poi_fused_cat_54:
[----:B------:R-:W0:Y:S01]  /*0000*/  LDC R1, c[0x0][0x28] ;  /* 0x00000a00ff017b82 */ /* 0x000e220000000800 */
[----:B------:R-:W1:Y:S07]  /*0010*/  S2R R0, SR_TID.X ;  /* 0x0000000000007919 */ /* 0x000e6e0000002100 */
[----:B------:R-:W2:Y:S01]  /*0020*/  LDC.64 R10, c[0x0][0x220] ;  /* 0x00008800ff0a7b82 */ /* 0x000ea20000000a00 */
[----:B------:R-:W-:Y:S01]  /*0030*/  ULDC.64 UR4, c[0x0][0x208] ;  /* 0x0000820000047ab9 */ /* 0x000fe20000000a00 */
[----:B------:R-:W3:Y:S06]  /*0040*/  S2R R13, SR_CTAID.X ;  /* 0x00000000000d7919 */ /* 0x000eec0000002500 */
[----:B------:R-:W4:Y:S01]  /*0050*/  LDC.64 R4, c[0x0][0x248] ;  /* 0x00009200ff047b82 */ /* 0x000f220000000a00 */
[----:B------:R-:W-:Y:S01]  /*0060*/  CS2R R22, SRZ ;  /* 0x0000000000167805 */ /* 0x000fe2000001ff00 */
[----:B------:R-:W-:Y:S01]  /*0070*/  IMAD.MOV.U32 R9, RZ, RZ, RZ ;  /* 0x000000ffff097224 */ /* 0x000fe200078e00ff */
[----:B------:R-:W-:Y:S01]  /*0080*/  ULDC.64 UR6, c[0x0][0x238] ;  /* 0x00008e0000067ab9 */ /* 0x000fe20000000a00 */
[----:B------:R-:W-:-:S04]  /*0090*/  IMAD.MOV.U32 R6, RZ, RZ, RZ ;  /* 0x000000ffff067224 */ /* 0x000fc800078e00ff */
[----:B------:R-:W5:Y:S08]  /*00a0*/  LDC.64 R28, c[0x0][0x210] ;  /* 0x00008400ff1c7b82 */ /* 0x000f700000000a00 */
[----:B------:R-:W2:Y:S01]  /*00b0*/  LDC.64 R18, c[0x0][0x218] ;  /* 0x00008600ff127b82 */ /* 0x000ea20000000a00 */
[----:B-1----:R-:W-:-:S07]  /*00c0*/  IMAD.SHL.U32 R0, R0, 0x2, RZ ;  /* 0x0000000200007824 */ /* 0x002fce00078e00ff */
[----:B------:R-:W1:Y:S01]  /*00d0*/  LDC.64 R20, c[0x0][0x240] ;  /* 0x00009000ff147b82 */ /* 0x000e620000000a00 */
[----:B------:R-:W-:-:S05]  /*00e0*/  LOP3.LUT R0, R0, 0xfe, RZ, 0xc0, !PT ;  /* 0x000000fe00007812 */ /* 0x000fca00078ec0ff */
[----:B---3--:R-:W-:-:S05]  /*00f0*/  IMAD R2, R13, 0x100, R0 ;  /* 0x000001000d027824 */ /* 0x008fca00078e0200 */
[----:B------:R-:W-:Y:S02]  /*0100*/  SHF.R.S32.HI R3, RZ, 0x1f, R2 ;  /* 0x0000001fff037819 */ /* 0x000fe40000011402 */
[----:B------:R-:W-:Y:S02]  /*0110*/  ISETP.GE.AND P0, PT, R2, 0x1a00, PT ;  /* 0x00001a000200780c */ /* 0x000fe40003f06270 */
[----:B------:R-:W-:-:S04]  /*0120*/  LEA.HI R7, R3, R2, RZ, 0x2 ;  /* 0x0000000203077211 */ /* 0x000fc800078f10ff */
[----:B------:R-:W-:-:S05]  /*0130*/  SHF.R.S32.HI R25, RZ, 0x2, R7 ;  /* 0x00000002ff197819 */ /* 0x000fca0000011407 */
[----:B------:R-:W-:-:S05]  /*0140*/  IMAD.HI R0, R25, 0x4ec4ec4f, RZ ;  /* 0x4ec4ec4f19007827 */ /* 0x000fca00078e02ff */
[----:B------:R-:W-:-:S04]  /*0150*/  SHF.R.U32.HI R3, RZ, 0x1f, R0 ;  /* 0x0000001fff037819 */ /* 0x000fc80000011600 */
[----:B------:R-:W-:Y:S01]  /*0160*/  LEA.HI.SX32 R0, R0, R3, 0x19 ;  /* 0x0000000300007211 */ /* 0x000fe200078fcaff */
[----:B------:R-:W-:-:S04]  /*0170*/  IMAD.MOV.U32 R3, RZ, RZ, RZ ;  /* 0x000000ffff037224 */ /* 0x000fc800078e00ff */
[----:B------:R-:W-:-:S04]  /*0180*/  IMAD R25, R0, -0x1a0, R25 ;  /* 0xfffffe6000197824 */ /* 0x000fc800078e0219 */
[C---:B--2---:R-:W-:Y:S01]  /*0190*/  IMAD.WIDE R10, R25.reuse, 0x4, R10 ;  /* 0x00000004190a7825 */ /* 0x044fe200078e020a */
[----:B------:R-:W-:-:S04]  /*01a0*/  ISETP.GE.AND P1, PT, R25, 0xd0, PT ;  /* 0x000000d01900780c */ /* 0x000fc80003f26270 */
[----:B------:R-:W-:Y:S02]  /*01b0*/  ISETP.LT.AND P3, PT, R2, 0x1a00, !P1 ;  /* 0x00001a000200780c */ /* 0x000fe40004f61270 */
[----:B------:R-:W-:-:S11]  /*01c0*/  ISETP.GT.AND P2, PT, R25, 0xcf, !P0 ;  /* 0x000000cf1900780c */ /* 0x000fd60004744270 */
[----:B------:R-:W2:Y:S01]  /*01d0*/  @P3 LDG.E.EL R3, desc[UR4][R10.64] ;  /* 0x000000040a033981 */ /* 0x000ea2000c2e1900 */
[----:B----4-:R-:W-:Y:S01]  /*01e0*/  IMAD.WIDE R4, R25, 0x4, R4 ;  /* 0x0000000419047825 */ /* 0x010fe200078e0204 */
[----:B------:R-:W-:Y:S02]  /*01f0*/  SHF.R.S32.HI R13, RZ, 0x17, R13 ;  /* 0x00000017ff0d7819 */ /* 0x000fe4000001140d */
[----:B------:R3:W4:Y:S01]  /*0200*/  @P3 LDG.E.EL R22, desc[UR4][R10.64] ;  /* 0x000000040a163981 */ /* 0x000722000c2e1900 */
[C---:B------:R-:W-:Y:S01]  /*0210*/  VIADD R0, R2.reuse, 0x1 ;  /* 0x0000000102007836 */ /* 0x040fe20000000000 */
[----:B------:R-:W-:Y:S01]  /*0220*/  SGXT R13, R13, 0x1 ;  /* 0x000000010d0d781a */ /* 0x000fe20000000200 */
[----:B------:R-:W-:Y:S01]  /*0230*/  IMAD.HI R8, R2, 0x4ec4ec4f, RZ ;  /* 0x4ec4ec4f02087827 */ /* 0x000fe200078e02ff */
[----:B------:R-:W4:Y:S02]  /*0240*/  @P2 LDG.E.EL R9, desc[UR4][R4.64+-0x340] ;  /* 0xfffcc00404092981 */ /* 0x000f24000c2e1900 */
[----:B------:R-:W-:-:S02]  /*0250*/  LEA.HI R13, R13, R0, RZ, 0x2 ;  /* 0x000000000d0d7211 */ /* 0x000fc400078f10ff */
[----:B------:R1:W4:Y:S01]  /*0260*/  @P2 LDG.E.EL R6, desc[UR4][R4.64+-0x340] ;  /* 0xfffcc00404062981 */ /* 0x000322000c2e1900 */
[----:B------:R-:W-:Y:S02]  /*0270*/  SHF.R.U32.HI R15, RZ, 0x1f, R8 ;  /* 0x0000001fff0f7819 */ /* 0x000fe40000011608 */
[----:B------:R-:W-:Y:S02]  /*0280*/  LOP3.LUT R13, R13, 0xfffffffc, RZ, 0xc0, !PT ;  /* 0xfffffffc0d0d7812 */ /* 0x000fe400078ec0ff */
[----:B------:R-:W-:Y:S02]  /*0290*/  LEA.HI.SX32 R15, R8, R15, 0x17 ;  /* 0x0000000f080f7211 */ /* 0x000fe400078fbaff */
[----:B------:R-:W-:Y:S01]  /*02a0*/  LOP3.LUT R7, R7, 0xfffffffc, RZ, 0xc0, !PT ;  /* 0xfffffffc07077812 */ /* 0x000fe200078ec0ff */
[----:B------:R-:W-:Y:S02]  /*02b0*/  IMAD.IADD R13, R0, 0x1, -R13 ;  /* 0x00000001000d7824 */ /* 0x000fe400078e0a0d */
[----:B------:R-:W-:-:S02]  /*02c0*/  IMAD R0, R15, 0x340, RZ ;  /* 0x000003400f007824 */ /* 0x000fc400078e02ff */
[----:B------:R-:W-:Y:S01]  /*02d0*/  IMAD.IADD R7, R2, 0x1, -R7 ;  /* 0x0000000102077824 */ /* 0x000fe200078e0a07 */
[----:B------:R-:W5:Y:S03]  /*02e0*/  LDC.64 R14, c[0x0][0x228] ;  /* 0x00008a00ff0e7b82 */ /* 0x000f660000000a00 */
[--C-:B------:R-:W-:Y:S02]  /*02f0*/  IMAD R8, R7, 0xd0, R0.reuse ;  /* 0x000000d007087824 */ /* 0x100fe400078e0200 */
[----:B------:R-:W-:Y:S01]  /*0300*/  IMAD R0, R13, 0xd0, R0 ;  /* 0x000000d00d007824 */ /* 0x000fe200078e0200 */
[----:B------:R-:W-:Y:S02]  /*0310*/  SHF.R.S32.HI R7, RZ, 0x1f, R25 ;  /* 0x0000001fff077819 */ /* 0x000fe40000011419 */
[----:B---3--:R-:W-:Y:S02]  /*0320*/  IADD3 R11, P4, R25, R8, RZ ;  /* 0x00000008190b7210 */ /* 0x008fe40007f9e0ff */
[----:B01----:R-:W-:-:S02]  /*0330*/  IADD3 R4, P5, R25, R0, RZ ;  /* 0x0000000019047210 */ /* 0x003fc40007fbe0ff */
[-C--:B------:R-:W-:Y:S02]  /*0340*/  LEA.HI.X.SX32 R12, R8, R7.reuse, 0x1, P4 ;  /* 0x00000007080c7211 */ /* 0x080fe400020f0eff */
[----:B------:R-:W-:Y:S02]  /*0350*/  LEA.HI.X.SX32 R7, R0, R7, 0x1, P5 ;  /* 0x0000000700077211 */ /* 0x000fe400028f0eff */
[C---:B------:R-:W-:Y:S02]  /*0360*/  LEA R16, P4, R11.reuse, UR6, 0x2 ;  /* 0x000000060b107c11 */ /* 0x040fe4000f8810ff */
[C---:B------:R-:W-:Y:S02]  /*0370*/  LEA R10, P5, R4.reuse, UR6, 0x2 ;  /* 0x00000006040a7c11 */ /* 0x040fe4000f8a10ff */
[----:B------:R-:W-:Y:S02]  /*0380*/  LEA.HI.X R17, R11, UR7, R12, 0x2, P4 ;  /* 0x000000070b117c11 */ /* 0x000fe4000a0f140c */
[----:B------:R-:W-:Y:S01]  /*0390*/  LEA.HI.X R11, R4, UR7, R7, 0x2, P5 ;  /* 0x00000007040b7c11 */ /* 0x000fe2000a8f1407 */
[----:B------:R-:W-:Y:S01]  /*03a0*/  IMAD.MOV.U32 R7, RZ, RZ, RZ ;  /* 0x000000ffff077224 */ /* 0x000fe200078e00ff */
[----:B------:R-:W0:Y:S01]  /*03b0*/  LDC.64 R12, c[0x0][0x250] ;  /* 0x00009400ff0c7b82 */ /* 0x000e220000000a00 */
[----:B------:R-:W-:-:S02]  /*03c0*/  IMAD.MOV.U32 R4, RZ, RZ, RZ ;  /* 0x000000ffff047224 */ /* 0x000fc400078e00ff */
[C---:B------:R-:W-:Y:S02]  /*03d0*/  IMAD.IADD R27, R25.reuse, 0x1, R8 ;  /* 0x00000001191b7824 */ /* 0x040fe400078e0208 */
[----:B------:R1:W3:Y:S01]  /*03e0*/  @P2 LDG.E.EL R7, desc[UR4][R16.64+-0x340] ;  /* 0xfffcc00410072981 */ /* 0x0002e2000c2e1900 */
[----:B------:R-:W-:-:S03]  /*03f0*/  IMAD.IADD R5, R25, 0x1, R0 ;  /* 0x0000000119057824 */ /* 0x000fc600078e0200 */
[----:B------:R5:W3:Y:S02]  /*0400*/  @P2 LDG.E.EL R4, desc[UR4][R10.64+-0x340] ;  /* 0xfffcc0040a042981 */ /* 0x000ae4000c2e1900 */
[--C-:B-----5:R-:W-:Y:S01]  /*0410*/  IMAD.WIDE R26, R27, 0x4, R28.reuse ;  /* 0x000000041b1a7825 */ /* 0x120fe200078e021c */
[----:B-1----:R-:W1:Y:S03]  /*0420*/  LDC.64 R16, c[0x0][0x230] ;  /* 0x00008c00ff107b82 */ /* 0x002e660000000a00 */
[----:B------:R-:W-:-:S05]  /*0430*/  IMAD.WIDE R28, R5, 0x4, R28 ;  /* 0x00000004051c7825 */ /* 0x000fca00078e021c */
[----:B------:R-:W5:Y:S01]  /*0440*/  LDC.64 R10, c[0x0][0x258] ;  /* 0x00009600ff0a7b82 */ /* 0x000f620000000a00 */
[----:B------:R-:W-:Y:S02]  /*0450*/  IMAD.MOV.U32 R0, RZ, RZ, RZ ;  /* 0x000000ffff007224 */ /* 0x000fe400078e00ff */
[----:B------:R-:W-:Y:S02]  /*0460*/  IMAD.MOV.U32 R8, RZ, RZ, RZ ;  /* 0x000000ffff087224 */ /* 0x000fe400078e00ff */
[C---:B------:R-:W-:Y:S02]  /*0470*/  IMAD.WIDE R18, R25.reuse, 0x4, R18 ;  /* 0x0000000419127825 */ /* 0x040fe400078e0212 */
[----:B------:R0:W3:Y:S02]  /*0480*/  @P3 LDG.E.EL R0, desc[UR4][R26.64] ;  /* 0x000000041a003981 */ /* 0x0000e4000c2e1900 */
[----:B------:R-:W-:Y:S02]  /*0490*/  IMAD.MOV.U32 R5, RZ, RZ, RZ ;  /* 0x000000ffff057224 */ /* 0x000fe400078e00ff */
[----:B------:R-:W-:Y:S01]  /*04a0*/  IMAD.MOV.U32 R24, RZ, RZ, RZ ;  /* 0x000000ffff187224 */ /* 0x000fe200078e00ff */
[----:B------:R-:W3:Y:S01]  /*04b0*/  @P3 LDG.E.EL R23, desc[UR4][R18.64] ;  /* 0x0000000412173981 */ /* 0x000ee2000c2e1900 */
[----:B------:R-:W-:-:S03]  /*04c0*/  IMAD.WIDE R20, R25, 0x4, R20 ;  /* 0x0000000419147825 */ /* 0x000fc600078e0214 */
[----:B------:R0:W3:Y:S04]  /*04d0*/  @P3 LDG.E.EL R8, desc[UR4][R28.64] ;  /* 0x000000041c083981 */ /* 0x0000e8000c2e1900 */
[----:B------:R0:W3:Y:S02]  /*04e0*/  @P3 LDG.E.EL R5, desc[UR4][R18.64] ;  /* 0x0000000412053981 */ /* 0x0000e4000c2e1900 */
[----:B0-----:R-:W-:Y:S02]  /*04f0*/  CS2R R26, SRZ ;  /* 0x00000000001a7805 */ /* 0x001fe4000001ff00 */
[----:B------:R-:W3:Y:S01]  /*0500*/  @P2 LDG.E.EL R24, desc[UR4][R20.64+-0x340] ;  /* 0xfffcc00414182981 */ /* 0x000ee2000c2e1900 */
[----:B------:R-:W-:Y:S01]  /*0510*/  IMAD.WIDE R14, R25, 0x4, R14 ;  /* 0x00000004190e7825 */ /* 0x000fe200078e020e */
[----:B------:R-:W-:-:S02]  /*0520*/  CS2R R28, SRZ ;  /* 0x00000000001c7805 */ /* 0x000fc4000001ff00 */
[----:B------:R-:W3:Y:S01]  /*0530*/  @P2 LDG.E.EL R27, desc[UR4][R20.64+-0x340] ;  /* 0xfffcc004141b2981 */ /* 0x000ee2000c2e1900 */
[C---:B------:R-:W-:Y:S01]  /*0540*/  IMAD.WIDE R12, R25.reuse, 0x4, R12 ;  /* 0x00000004190c7825 */ /* 0x040fe200078e020c */
[----:B------:R-:W-:Y:S02]  /*0550*/  CS2R R18, SRZ ;  /* 0x0000000000127805 */ /* 0x000fe4000001ff00 */
[----:B------:R-:W3:Y:S01]  /*0560*/  @P3 LDG.E.EL R26, desc[UR4][R14.64] ;  /* 0x000000040e1a3981 */ /* 0x000ee2000c2e1900 */
[----:B-1----:R-:W-:-:S03]  /*0570*/  IMAD.WIDE R16, R25, 0x4, R16 ;  /* 0x0000000419107825 */ /* 0x002fc600078e0210 */
[----:B------:R0:W3:Y:S01]  /*0580*/  @P3 LDG.E.EL R28, desc[UR4][R14.64] ;  /* 0x000000040e1c3981 */ /* 0x0000e2000c2e1900 */
[----:B-----5:R-:W-:-:S03]  /*0590*/  IMAD.WIDE R10, R25, 0x4, R10 ;  /* 0x00000004190a7825 */ /* 0x020fc600078e020a */
[----:B------:R-:W5:Y:S01]  /*05a0*/  @P3 LDG.E.EL R19, desc[UR4][R16.64] ;  /* 0x0000000410133981 */ /* 0x000f62000c2e1900 */
[----:B------:R-:W-:-:S03]  /*05b0*/  IMAD.MOV.U32 R25, RZ, RZ, RZ ;  /* 0x000000ffff197224 */ /* 0x000fc600078e00ff */
[----:B------:R-:W5:Y:S01]  /*05c0*/  @P2 LDG.E.EL R29, desc[UR4][R12.64+-0x340] ;  /* 0xfffcc0040c1d2981 */ /* 0x000f62000c2e1900 */
[----:B0-----:R-:W-:-:S03]  /*05d0*/  CS2R R14, SRZ ;  /* 0x00000000000e7805 */ /* 0x001fc6000001ff00 */
[----:B------:R-:W5:Y:S04]  /*05e0*/  @P3 LDG.E.EL R25, desc[UR4][R16.64] ;  /* 0x0000000410193981 */ /* 0x000f68000c2e1900 */
[----:B------:R0:W5:Y:S04]  /*05f0*/  @P2 LDG.E.EL R18, desc[UR4][R12.64+-0x340] ;  /* 0xfffcc0040c122981 */ /* 0x000168000c2e1900 */
[----:B------:R-:W5:Y:S04]  /*0600*/  @P2 LDG.E.EL R14, desc[UR4][R10.64+-0x340] ;  /* 0xfffcc0040a0e2981 */ /* 0x000f68000c2e1900 */
[----:B------:R1:W5:Y:S01]  /*0610*/  @P2 LDG.E.EL R15, desc[UR4][R10.64+-0x340] ;  /* 0xfffcc0040a0f2981 */ /* 0x000362000c2e1900 */
[----:B--2---:R-:W-:-:S05]  /*0620*/  SEL R3, R3, RZ, P3 ;  /* 0x000000ff03037207 */ /* 0x004fca0001800000 */
[----:B0-----:R-:W-:Y:S01]  /*0630*/  FADD R12, R3, 9.9999997473787516356e-06 ;  /* 0x3727c5ac030c7421 */ /* 0x001fe20000000000 */
[----:B----4-:R-:W-:-:S05]  /*0640*/  SEL R22, R22, RZ, P3 ;  /* 0x000000ff16167207 */ /* 0x010fca0001800000 */
[----:B------:R-:W0:Y:S01]  /*0650*/  MUFU.SQRT R12, R12 ;  /* 0x0000000c000c7308 */ /* 0x000e220000002000 */
[----:B------:R-:W-:Y:S01]  /*0660*/  FADD R22, R22, 9.9999997473787516356e-06 ;  /* 0x3727c5ac16167421 */ /* 0x000fe20000000000 */
[----:B------:R-:W-:-:S06]  /*0670*/  SEL R21, R9, RZ, P2 ;  /* 0x000000ff09157207 */ /* 0x000fcc0001000000 */
[----:B------:R-:W2:Y:S01]  /*0680*/  MUFU.SQRT R9, R22 ;  /* 0x0000001600097308 */ /* 0x000ea20000002000 */
[----:B------:R-:W-:Y:S01]  /*0690*/  FADD R21, R21, 9.9999997473787516356e-06 ;  /* 0x3727c5ac15157421 */ /* 0x000fe20000000000 */
[----:B------:R-:W-:Y:S02]  /*06a0*/  SEL R6, R6, RZ, P2 ;  /* 0x000000ff06067207 */ /* 0x000fe40001000000 */
[----:B0-----:R-:W-:-:S04]  /*06b0*/  FSETP.GT.AND P5, PT, R12, 8.50705917302346158658e+37, PT ;  /* 0x7e8000000c00780b */ /* 0x001fc80003fa4000 */
[----:B-1----:R-:W0:Y:S01]  /*06c0*/  MUFU.SQRT R10, R21 ;  /* 0x00000015000a7308 */ /* 0x002e220000002000 */
[----:B------:R-:W-:Y:S01]  /*06d0*/  FSETP.GEU.AND P4, PT, R12, 1.175494350822287508e-38, PT ;  /* 0x008000000c00780b */ /* 0x000fe20003f8e000 */
[----:B------:R-:W-:Y:S01]  /*06e0*/  FADD R6, R6, 9.9999997473787516356e-06 ;  /* 0x3727c5ac06067421 */ /* 0x000fe20000000000 */
[----:B------:R-:W-:Y:S01]  /*06f0*/  IMAD.MOV.U32 R3, RZ, RZ, 0x3e800000 ;  /* 0x3e800000ff037424 */ /* 0x000fe200078e00ff */
[----:B--2---:R-:W-:-:S04]  /*0700*/  FSETP.GT.AND P6, PT, R9, 8.50705917302346158658e+37, PT ;  /* 0x7e8000000900780b */ /* 0x004fc80003fc4000 */
[----:B------:R-:W1:Y:S01]  /*0710*/  MUFU.SQRT R6, R6 ;  /* 0x0000000600067308 */ /* 0x000e620000002000 */
[----:B------:R-:W-:Y:S01]  /*0720*/  FSEL R20, R3, 1, P5 ;  /* 0x3f80000003147808 */ /* 0x000fe20002800000 */
[----:B------:R-:W-:Y:S01]  /*0730*/  @P5 FMUL R12, R12, 0.25 ;  /* 0x3e8000000c0c5820 */ /* 0x000fe20000400000 */
[----:B------:R-:W-:-:S03]  /*0740*/  FSETP.GEU.AND P5, PT, R9, 1.175494350822287508e-38, PT ;  /* 0x008000000900780b */ /* 0x000fc60003fae000 */
[----:B------:R-:W-:Y:S01]  /*0750*/  @!P4 FMUL R20, R20, 16777216 ;  /* 0x4b8000001414c820 */ /* 0x000fe20000400000 */
[----:B------:R-:W-:Y:S01]  /*0760*/  @!P4 FMUL R12, R12, 16777216 ;  /* 0x4b8000000c0cc820 */ /* 0x000fe20000400000 */
[C---:B0-----:R-:W-:Y:S02]  /*0770*/  FSETP.GT.AND P4, PT, R10.reuse, 8.50705917302346158658e+37, PT ;  /* 0x7e8000000a00780b */ /* 0x041fe40003f84000 */
[----:B------:R-:W-:Y:S01]  /*0780*/  FSEL R16, R3, 1, P6 ;  /* 0x3f80000003107808 */ /* 0x000fe20003000000 */
[----:B------:R-:W-:Y:S01]  /*0790*/  @P6 FMUL R9, R9, 0.25 ;  /* 0x3e80000009096820 */ /* 0x000fe20000400000 */
[----:B------:R-:W-:-:S04]  /*07a0*/  FSETP.GEU.AND P6, PT, R10, 1.175494350822287508e-38, PT ;  /* 0x008000000a00780b */ /* 0x000fc80003fce000 */
[----:B------:R-:W-:Y:S01]  /*07b0*/  @!P5 FMUL R9, R9, 16777216 ;  /* 0x4b8000000909d820 */ /* 0x000fe20000400000 */
[----:B------:R-:W-:Y:S01]  /*07c0*/  @!P5 FMUL R16, R16, 16777216 ;  /* 0x4b8000001010d820 */ /* 0x000fe20000400000 */
[----:B-1----:R-:W-:-:S03]  /*07d0*/  FSETP.GT.AND P5, PT, R6, 8.50705917302346158658e+37, PT ;  /* 0x7e8000000600780b */ /* 0x002fc60003fa4000 */
[----:B------:R-:W-:Y:S01]  /*07e0*/  @P4 FMUL R10, R10, 0.25 ;  /* 0x3e8000000a0a4820 */ /* 0x000fe20000400000 */
[----:B------:R-:W-:Y:S02]  /*07f0*/  FSEL R11, R3, 1, P4 ;  /* 0x3f800000030b7808 */ /* 0x000fe40002000000 */
[----:B------:R-:W-:Y:S01]  /*0800*/  FSETP.GEU.AND P4, PT, R6, 1.175494350822287508e-38, PT ;  /* 0x008000000600780b */ /* 0x000fe20003f8e000 */
[----:B------:R-:W0:Y:S01]  /*0810*/  MUFU.RCP R13, R12 ;  /* 0x0000000c000d7308 */ /* 0x000e220000001000 */
[----:B------:R-:W-:-:S05]  /*0820*/  @!P6 FMUL R10, R10, 16777216 ;  /* 0x4b8000000a0ae820 */ /* 0x000fca0000400000 */
[----:B------:R-:W-:Y:S02]  /*0830*/  @P5 FMUL R6, R6, 0.25 ;  /* 0x3e80000006065820 */ /* 0x000fe40000400000 */
[----:B------:R-:W1:Y:S04]  /*0840*/  MUFU.RCP R9, R9 ;  /* 0x0000000900097308 */ /* 0x000e680000001000 */
[----:B------:R-:W-:-:S04]  /*0850*/  @!P4 FMUL R6, R6, 16777216 ;  /* 0x4b8000000606c820 */ /* 0x000fc80000400000 */
[----:B------:R-:W2:Y:S01]  /*0860*/  MUFU.RCP R10, R10 ;  /* 0x0000000a000a7308 */ /* 0x000ea20000001000 */
[----:B---3--:R-:W-:Y:S02]  /*0870*/  SEL R0, R0, RZ, P3 ;  /* 0x000000ff00007207 */ /* 0x008fe40001800000 */
[----:B------:R-:W-:-:S05]  /*0880*/  SEL R23, R23, RZ, P3 ;  /* 0x000000ff17177207 */ /* 0x000fca0001800000 */
[----:B------:R-:W3:Y:S01]  /*0890*/  MUFU.RCP R6, R6 ;  /* 0x0000000600067308 */ /* 0x000ee20000001000 */
[----:B------:R-:W-:Y:S02]  /*08a0*/  SEL R8, R8, RZ, P3 ;  /* 0x000000ff08087207 */ /* 0x000fe40001800000 */
[----:B------:R-:W-:Y:S01]  /*08b0*/  SEL R5, R5, RZ, P3 ;  /* 0x000000ff05057207 */ /* 0x000fe20001800000 */
[----:B0-----:R-:W-:Y:S01]  /*08c0*/  FMUL R13, R13, R20 ;  /* 0x000000140d0d7220 */ /* 0x001fe20000400000 */
[----:B------:R-:W-:Y:S01]  /*08d0*/  FADD R0, R0, -R23 ;  /* 0x8000001700007221 */ /* 0x000fe20000000000 */
[----:B------:R-:W-:Y:S02]  /*08e0*/  SEL R7, R7, RZ, P2 ;  /* 0x000000ff07077207 */ /* 0x000fe40001000000 */
[----:B------:R-:W-:Y:S01]  /*08f0*/  SEL R24, R24, RZ, P2 ;  /* 0x000000ff18187207 */ /* 0x000fe20001000000 */
[----:B------:R-:W-:Y:S01]  /*0900*/  FADD R5, R8, -R5 ;  /* 0x8000000508057221 */ /* 0x000fe20000000000 */
[----:B-1----:R-:W-:Y:S01]  /*0910*/  FMUL R16, R9, R16 ;  /* 0x0000001009107220 */ /* 0x002fe20000400000 */
[----:B------:R-:W-:Y:S01]  /*0920*/  FSEL R3, R3, 1, P5 ;  /* 0x3f80000003037808 */ /* 0x000fe20002800000 */
[----:B------:R-:W-:Y:S01]  /*0930*/  FMUL R13, R13, R0 ;  /* 0x000000000d0d7220 */ /* 0x000fe20000400000 */
[----:B------:R-:W-:Y:S01]  /*0940*/  @!P6 FMUL R11, R11, 16777216 ;  /* 0x4b8000000b0be820 */ /* 0x000fe20000400000 */
[----:B------:R-:W-:Y:S01]  /*0950*/  FADD R0, R7, -R24 ;  /* 0x8000001807007221 */ /* 0x000fe20000000000 */
[----:B------:R-:W-:Y:S01]  /*0960*/  SEL R7, R4, RZ, P2 ;  /* 0x000000ff04077207 */ /* 0x000fe20001000000 */
[----:B------:R-:W-:Y:S01]  /*0970*/  FMUL R16, R16, R5 ;  /* 0x0000000510107220 */ /* 0x000fe20000400000 */
[----:B------:R-:W-:Y:S01]  /*0980*/  @!P4 FMUL R3, R3, 16777216 ;  /* 0x4b8000000303c820 */ /* 0x000fe20000400000 */
[----:B------:R-:W0:Y:S01]  /*0990*/  LDC.64 R4, c[0x0][0x260] ;  /* 0x00009800ff047b82 */ /* 0x000e220000000a00 */
[----:B--2---:R-:W-:Y:S01]  /*09a0*/  FMUL R11, R10, R11 ;  /* 0x0000000b0a0b7220 */ /* 0x004fe20000400000 */
[----:B------:R-:W-:Y:S01]  /*09b0*/  SEL R8, R27, RZ, P2 ;  /* 0x000000ff1b087207 */ /* 0x000fe20001000000 */
[----:B---3--:R-:W-:-:S02]  /*09c0*/  FMUL R9, R6, R3 ;  /* 0x0000000306097220 */ /* 0x008fc40000400000 */
[----:B------:R-:W-:Y:S02]  /*09d0*/  FMUL R3, R11, R0 ;  /* 0x000000000b037220 */ /* 0x000fe40000400000 */
[----:B------:R-:W-:Y:S01]  /*09e0*/  FADD R0, R7, -R8 ;  /* 0x8000000807007221 */ /* 0x000fe20000000000 */
[----:B------:R-:W-:Y:S02]  /*09f0*/  SEL R26, R26, RZ, P3 ;  /* 0x000000ff1a1a7207 */ /* 0x000fe40001800000 */
[----:B------:R-:W-:Y:S02]  /*0a00*/  SEL R7, R28, RZ, P3 ;  /* 0x000000ff1c077207 */ /* 0x000fe40001800000 */
[----:B-----5:R-:W-:Y:S02]  /*0a10*/  SEL R19, R19, RZ, P3 ;  /* 0x000000ff13137207 */ /* 0x020fe40001800000 */
[----:B------:R-:W-:Y:S01]  /*0a20*/  SEL R6, R25, RZ, P3 ;  /* 0x000000ff19067207 */ /* 0x000fe20001800000 */
[----:B------:R-:W-:Y:S01]  /*0a30*/  FMUL R0, R9, R0 ;  /* 0x0000000009007220 */ /* 0x000fe20000400000 */
[----:B------:R-:W-:-:S02]  /*0a40*/  SEL R8, R29, RZ, P2 ;  /* 0x000000ff1d087207 */ /* 0x000fc40001000000 */
[----:B------:R-:W-:Y:S02]  /*0a50*/  SEL R18, R18, RZ, P2 ;  /* 0x000000ff12127207 */ /* 0x000fe40001000000 */
[----:B------:R-:W-:Y:S02]  /*0a60*/  SEL R11, R14, RZ, P2 ;  /* 0x000000ff0e0b7207 */ /* 0x000fe40001000000 */
[----:B------:R-:W-:Y:S01]  /*0a70*/  SEL R15, R15, RZ, P2 ;  /* 0x000000ff0f0f7207 */ /* 0x000fe20001000000 */
[----:B------:R-:W-:Y:S01]  /*0a80*/  FFMA R13, R26, R13, R19 ;  /* 0x0000000d1a0d7223 */ /* 0x000fe20000000013 */
[----:B------:R-:W-:Y:S01]  /*0a90*/  FFMA R16, R7, R16, R6 ;  /* 0x0000001007107223 */ /* 0x000fe20000000006 */
[----:B------:R-:W-:Y:S02]  /*0aa0*/  FFMA R3, R8, R3, R11 ;  /* 0x0000000308037223 */ /* 0x000fe4000000000b */
[----:B------:R-:W-:Y:S01]  /*0ab0*/  FFMA R0, R18, R0, R15 ;  /* 0x0000000012007223 */ /* 0x000fe2000000000f */
[----:B------:R-:W-:-:S02]  /*0ac0*/  FSETP.GEU.AND P4, PT, R13, RZ, PT ;  /* 0x000000ff0d00720b */ /* 0x000fc40003f8e000 */
[----:B------:R-:W-:Y:S02]  /*0ad0*/  FSETP.GEU.AND P5, PT, R16, RZ, PT ;  /* 0x000000ff1000720b */ /* 0x000fe40003fae000 */
[----:B------:R-:W-:Y:S02]  /*0ae0*/  FSETP.GEU.AND P3, PT, R3, RZ, PT ;  /* 0x000000ff0300720b */ /* 0x000fe40003f6e000 */
[----:B------:R-:W-:Y:S01]  /*0af0*/  FSETP.GEU.AND P2, PT, R0, RZ, PT ;  /* 0x000000ff0000720b */ /* 0x000fe20003f4e000 */
[----:B0-----:R-:W-:Y:S01]  /*0b00*/  IMAD.WIDE R4, R2, 0x4, R4 ;  /* 0x0000000402047825 */ /* 0x001fe200078e0204 */
[----:B------:R-:W-:Y:S02]  /*0b10*/  FSEL R6, R13, RZ, P4 ;  /* 0x000000ff0d067208 */ /* 0x000fe40002000000 */
[----:B------:R-:W-:Y:S02]  /*0b20*/  FSEL R7, R16, RZ, P5 ;  /* 0x000000ff10077208 */ /* 0x000fe40002800000 */
[----:B------:R-:W-:-:S02]  /*0b30*/  @P1 FSEL R6, R3, RZ, P3 ;  /* 0x000000ff03061208 */ /* 0x000fc40001800000 */
[----:B------:R-:W-:Y:S01]  /*0b40*/  @P1 FSEL R7, R0, RZ, P2 ;  /* 0x000000ff00071208 */ /* 0x000fe20001000000 */
[----:B------:R-:W-:Y:S06]  /*0b50*/  @P0 EXIT ;  /* 0x000000000000094d */ /* 0x000fec0003800000 */
[----:B------:R-:W-:Y:S01]  /*0b60*/  STG.E.64 desc[UR4][R4.64], R6 ;  /* 0x0000000604007986 */ /* 0x000fe2000c101b04 */
[----:B------:R-:W-:Y:S05]  /*0b70*/  EXIT ;  /* 0x000000000000794d */ /* 0x000fea0003800000 */
.L_x_0:
[----:B------:R-:W-:-:S00]  /*0b80*/  BRA `(.L_x_0) ;  /* 0xfffffffc00fc7947 */ /* 0x000fc0000383ffff */
[----:B------:R-:W-:-:S00]  /*0b90*/  NOP ;  /* 0x0000000000007918 */ /* 0x000fc00000000000 */
        /* <DEDUP_REMOVED lines=14> */
.L_x_1:


//--------------------- .nv.global.init           --------------------------
	.section	.nv.global.init,"aw",@progbits
.nv.global.init:
	.type		_$_str,@object
	.size		_$_str,(_$_str_$_2 - _$_str)
_$_str:
        /*0000*/ 	.byte	0x5f, 0x5f, 0x43, 0x55, 0x44, 0x41, 0x5f, 0x46, 0x54, 0x5a, 0x00
	.type		_$_str_$_2,@object
	.size		_$_str_$_2,(.L_1 - _$_str_$_2)
_$_str_$_2:
        /*000b*/ 	.byte	0x5f, 0x5f, 0x43, 0x55, 0x44, 0x41, 0x5f, 0x50, 0x52, 0x45, 0x43, 0x5f, 0x53, 0x51, 0x52, 0x54
        /*001b*/ 	.byte	0x00
.L_1:


//--------------------- .nv.constant0.triton_poi_fused_cat_54 --------------------------
	.section	.nv.constant0.triton_poi_fused_cat_54,"a",@progbits
	.sectionflags	@""
	.align	4
.nv.constant0.triton_poi_fused_cat_54:
	.zero		620
